	.headerflags	@"EF_CUDA_TEXMODE_UNIFIED EF_CUDA_64BIT_ADDRESS EF_CUDA_ACCELERATORS EF_CUDA_SM90 EF_CUDA_VIRTUAL_SM(EF_CUDA_SM90)"
	.elftype	@"ET_EXEC"


//--------------------- .nv.info                  --------------------------
	.section	.nv.info,"",@"SHT_CUDA_INFO"
	.align	4


	//----- nvinfo : EIATTR_REGCOUNT
	.align		4
        /*0000*/ 	.byte	0x04, 0x2f
        /*0002*/ 	.short	(.L_3 - .L_2)
	.align		4
.L_2:
        /*0004*/ 	.word	index@(triton_poi_fused__native_batch_norm_legit_no_training_mul_softplus_tanh_3)
        /*0008*/ 	.word	0x00000012


	//----- nvinfo : EIATTR_MIN_STACK_SIZE
	.align		4
.L_3:
        /*000c*/ 	.byte	0x04, 0x12
        /*000e*/ 	.short	(.L_5 - .L_4)
	.align		4
.L_4:
        /*0010*/ 	.word	index@(triton_poi_fused__native_batch_norm_legit_no_training_mul_softplus_tanh_3)
        /*0014*/ 	.word	0x00000000


	//----- nvinfo : EIATTR_FRAME_SIZE
	.align		4
.L_5:
        /*0018*/ 	.byte	0x04, 0x11
        /*001a*/ 	.short	(.L_7 - .L_6)
	.align		4
.L_6:
        /*001c*/ 	.word	index@(triton_poi_fused__native_batch_norm_legit_no_training_mul_softplus_tanh_3)
        /*0020*/ 	.word	0x00000000


	//----- nvinfo : EIATTR_MIN_STACK_SIZE
	.align		4
.L_7:
        /*0024*/ 	.byte	0x04, 0x12
        /*0026*/ 	.short	(.L_9 - .L_8)
	.align		4
.L_8:
        /*0028*/ 	.word	index@(triton_poi_fused__native_batch_norm_legit_no_training_mul_softplus_tanh_3)
        /*002c*/ 	.word	0x00000000
.L_9:


//--------------------- .nv.info.triton_poi_fused__native_batch_norm_legit_no_training_mul_softplus_tanh_3 --------------------------
	.section	.nv.info.triton_poi_fused__native_batch_norm_legit_no_training_mul_softplus_tanh_3,"",@"SHT_CUDA_INFO"
	.sectionflags	@""
	.align	4


	//----- nvinfo : EIATTR_CUDA_API_VERSION
	.align		4
        /*0000*/ 	.byte	0x04, 0x37
        /*0002*/ 	.short	(.L_11 - .L_10)
.L_10:
        /*0004*/ 	.word	0x0000007c


	//----- nvinfo : EIATTR_KPARAM_INFO
	.align		4
.L_11:
        /*0008*/ 	.byte	0x04, 0x17
        /*000a*/ 	.short	(.L_13 - .L_12)
.L_12:
        /*000c*/ 	.word	0x00000000
        /*0010*/ 	.short	0x0006
        /*0012*/ 	.short	0x0030
        /*0014*/ 	.byte	0x00, 0xf0, 0x11, 0x00


	//----- nvinfo : EIATTR_KPARAM_INFO
	.align		4
.L_13:
        /*0018*/ 	.byte	0x04, 0x17
        /*001a*/ 	.short	(.L_15 - .L_14)
.L_14:
        /*001c*/ 	.word	0x00000000
        /*0020*/ 	.short	0x0005
        /*0022*/ 	.short	0x0028
        /*0024*/ 	.byte	0x00, 0xf4, 0x21, 0x00


	//----- nvinfo : EIATTR_KPARAM_INFO
	.align		4
.L_15:
        /*0028*/ 	.byte	0x04, 0x17
        /*002a*/ 	.short	(.L_17 - .L_16)
.L_16:
        /*002c*/ 	.word	0x00000000
        /*0030*/ 	.short	0x0004
        /*0032*/ 	.short	0x0020
        /*0034*/ 	.byte	0x00, 0xf4, 0x21, 0x00


	//----- nvinfo : EIATTR_KPARAM_INFO
	.align		4
.L_17:
        /*0038*/ 	.byte	0x04, 0x17
        /*003a*/ 	.short	(.L_19 - .L_18)
.L_18:
        /*003c*/ 	.word	0x00000000
        /*0040*/ 	.short	0x0003
        /*0042*/ 	.short	0x0018
        /*0044*/ 	.byte	0x00, 0xf4, 0x21, 0x00


	//----- nvinfo : EIATTR_KPARAM_INFO
	.align		4
.L_19:
        /*0048*/ 	.byte	0x04, 0x17
        /*004a*/ 	.short	(.L_21 - .L_20)
.L_20:
        /*004c*/ 	.word	0x00000000
        /*0050*/ 	.short	0x0002
        /*0052*/ 	.short	0x0010
        /*0054*/ 	.byte	0x00, 0xf4, 0x21, 0x00


	//----- nvinfo : EIATTR_KPARAM_INFO
	.align		4
.L_21:
        /*0058*/ 	.byte	0x04, 0x17
        /*005a*/ 	.short	(.L_23 - .L_22)
.L_22:
        /*005c*/ 	.word	0x00000000
        /*0060*/ 	.short	0x0001
        /*0062*/ 	.short	0x0008
        /*0064*/ 	.byte	0x00, 0xf4, 0x21, 0x00


	//----- nvinfo : EIATTR_KPARAM_INFO
	.align		4
.L_23:
        /*0068*/ 	.byte	0x04, 0x17
        /*006a*/ 	.short	(.L_25 - .L_24)
.L_24:
        /*006c*/ 	.word	0x00000000
        /*0070*/ 	.short	0x0000
        /*0072*/ 	.short	0x0000
        /*0074*/ 	.byte	0x00, 0xf4, 0x21, 0x00


	//----- nvinfo : EIATTR_SPARSE_MMA_MASK
	.align		4
.L_25:
        /*0078*/ 	.byte	0x03, 0x50
        /*007a*/ 	.short	0x0000


	//----- nvinfo : EIATTR_MAXREG_COUNT
	.align		4
        /*007c*/ 	.byte	0x03, 0x1b
        /*007e*/ 	.short	0x00ff


	//----- nvinfo : EIATTR_EXIT_INSTR_OFFSETS
	.align		4
        /*0080*/ 	.byte	0x04, 0x1c
        /*0082*/ 	.short	(.L_27 - .L_26)


	//   ....[0]....
.L_26:
        /*0084*/ 	.word	0x00000b20


	//----- nvinfo : EIATTR_REQNTID
	.align		4
.L_27:
        /*0088*/ 	.byte	0x04, 0x10
        /*008a*/ 	.short	(.L_29 - .L_28)
.L_28:
        /*008c*/ 	.word	0x00000100
        /*0090*/ 	.word	0x00000001
        /*0094*/ 	.word	0x00000001


	//----- nvinfo : EIATTR_CRS_STACK_SIZE
	.align		4
.L_29:
        /*0098*/ 	.byte	0x04, 0x1e
        /*009a*/ 	.short	(.L_31 - .L_30)
.L_30:
        /*009c*/ 	.word	0x00000000


	//----- nvinfo : EIATTR_CBANK_PARAM_SIZE
	.align		4
.L_31:
        /*00a0*/ 	.byte	0x03, 0x19
        /*00a2*/ 	.short	0x0034


	//----- nvinfo : EIATTR_PARAM_CBANK
	.align		4
        /*00a4*/ 	.byte	0x04, 0x0a
        /*00a6*/ 	.short	(.L_33 - .L_32)
	.align		4
.L_32:
        /*00a8*/ 	.word	index@(.nv.constant0.triton_poi_fused__native_batch_norm_legit_no_training_mul_softplus_tanh_3)
        /*00ac*/ 	.short	0x0210
        /*00ae*/ 	.short	0x0034


	//----- nvinfo : EIATTR_SW_WAR
	.align		4
.L_33:
        /*00b0*/ 	.byte	0x04, 0x36
        /*00b2*/ 	.short	(.L_35 - .L_34)
.L_34:
        /*00b4*/ 	.word	0x00000008
.L_35:


//--------------------- .nv.callgraph             --------------------------
	.section	.nv.callgraph,"",@"SHT_CUDA_CALLGRAPH"
	.align	4
	.sectionentsize	8
	.align		4
        /*0000*/ 	.word	0x00000000
	.align		4
        /*0004*/ 	.word	0xffffffff
	.align		4
        /*0008*/ 	.word	0x00000000
	.align		4
        /*000c*/ 	.word	0xfffffffe
	.align		4
        /*0010*/ 	.word	0x00000000
	.align		4
        /*0014*/ 	.word	0xfffffffd
	.align		4
        /*0018*/ 	.word	0x00000000
	.align		4
        /*001c*/ 	.word	0xfffffffc


//--------------------- .nv.constant4             --------------------------
	.section	.nv.constant4,"a",@progbits
	.align	8
	.align		8
.nv.constant4:
        /*0000*/ 	.dword	_$_str
	.align		8
        /*0008*/ 	.dword	_$_str_$_2


//--------------------- .text.triton_poi_fused__native_batch_norm_legit_no_training_mul_softplus_tanh_3 --------------------------
	.section	.text.triton_poi_fused__native_batch_norm_legit_no_training_mul_softplus_tanh_3,"ax",@progbits
	.align	128
        .global         triton_poi_fused__native_batch_norm_legit_no_training_mul_softplus_tanh_3
        .type           triton_poi_fused__native_batch_norm_legit_no_training_mul_softplus_tanh_3,@function
        .size           triton_poi_fused__native_batch_norm_legit_no_training_mul_softplus_tanh_3,(.L_x_11 - triton_poi_fused__native_batch_norm_legit_no_training_mul_softplus_tanh_3)
        .other          triton_poi_fused__native_batch_norm_legit_no_training_mul_softplus_tanh_3,@"STO_CUDA_ENTRY STV_DEFAULT"
triton_poi_fused__native_batch_norm_legit_no_training_mul_softplus_tanh_3:
.text.triton_poi_fused__native_batch_norm_legit_no_training_mul_softplus_tanh_3:
[----:B------:R-:W0:Y:S01]  /*0000*/  LDC R1, c[0x0][0x28] ;  /* 0x00000a00ff017b82 */ /* 0x000e220000000800 */
[----:B------:R-:W1:Y:S07]  /*0010*/  S2R R0, SR_TID.X ;  /* 0x0000000000007919 */ /* 0x000e6e0000002100 */
[----:B------:R-:W2:Y:S01]  /*0020*/  LDC.64 R4, c[0x0][0x228] ;  /* 0x00008a00ff047b82 */ /* 0x000ea20000000a00 */
[----:B------:R-:W-:Y:S01]  /*0030*/  ULDC.64 UR4, c[0x0][0x208] ;  /* 0x0000820000047ab9 */ /* 0x000fe20000000a00 */
[----:B------:R-:W3:Y:S06]  /*0040*/  S2R R7, SR_CTAID.X ;  /* 0x0000000000077919 */ /* 0x000eec0000002500 */
[----:B------:R-:W4:Y:S08]  /*0050*/  LDC.64 R8, c[0x0][0x220] ;  /* 0x00008800ff087b82 */ /* 0x000f300000000a00 */
[----:B------:R-:W5:Y:S08]  /*0060*/  LDC.64 R10, c[0x0][0x230] ;  /* 0x00008c00ff0a7b82 */ /* 0x000f700000000a00 */
[----:B------:R-:W5:Y:S01]  /*0070*/  LDC.64 R12, c[0x0][0x238] ;  /* 0x00008e00ff0c7b82 */ /* 0x000f620000000a00 */
[----:B-1----:R-:W-:-:S02]  /*0080*/  SHF.L.U32 R0, R0, 0x1, RZ ;  /* 0x0000000100007819 */ /* 0x002fc400000006ff */
[----:B---3--:R-:W-:Y:S02]  /*0090*/  SHF.R.S32.HI R3, RZ, 0x16, R7 ;  /* 0x00000016ff037819 */ /* 0x008fe40000011407 */
[----:B------:R-:W-:Y:S02]  /*00a0*/  LOP3.LUT R0, R0, 0x1fe, RZ, 0xc0, !PT ;  /* 0x000001fe00007812 */ /* 0x000fe400078ec0ff */
[----:B------:R-:W-:Y:S02]  /*00b0*/  SGXT R3, R3, 0x1 ;  /* 0x000000010303781a */ /* 0x000fe40000000200 */
[----:B------:R-:W-:Y:S02]  /*00c0*/  LEA R2, R7, R0, 0x9 ;  /* 0x0000000007027211 */ /* 0x000fe400078e48ff */
[----:B------:R-:W1:Y:S02]  /*00d0*/  LDC.64 R6, c[0x0][0x218] ;  /* 0x00008600ff067b82 */ /* 0x000e640000000a00 */
[----:B------:R-:W-:-:S04]  /*00e0*/  LEA.HI R3, R3, R2, RZ, 0xa ;  /* 0x0000000203037211 */ /* 0x000fc800078f50ff */
[----:B------:R-:W-:-:S04]  /*00f0*/  LOP3.LUT R3, R3, 0xfffffc00, RZ, 0xc0, !PT ;  /* 0xfffffc0003037812 */ /* 0x000fc800078ec0ff */
[----:B------:R-:W-:-:S05]  /*0100*/  IADD3 R3, R2, -R3, RZ ;  /* 0x8000000302037210 */ /* 0x000fca0007ffe0ff */
[----:B--2---:R-:W-:-:S06]  /*0110*/  IMAD.WIDE R4, R3, 0x4, R4 ;  /* 0x0000000403047825 */ /* 0x004fcc00078e0204 */
[----:B------:R-:W2:Y:S01]  /*0120*/  LDG.E.EL.64 R4, desc[UR4][R4.64] ;  /* 0x0000000404047981 */ /* 0x000ea2000c2e1b00 */
[----:B----4-:R-:W-:-:S04]  /*0130*/  IMAD.WIDE R8, R3, 0x4, R8 ;  /* 0x0000000403087825 */ /* 0x010fc800078e0208 */
[----:B-1----:R-:W-:Y:S02]  /*0140*/  IMAD.WIDE R6, R2, 0x4, R6 ;  /* 0x0000000402067825 */ /* 0x002fe400078e0206 */
[----:B------:R-:W3:Y:S02]  /*0150*/  LDG.E.EL.64 R8, desc[UR4][R8.64] ;  /* 0x0000000408087981 */ /* 0x000ee4000c2e1b00 */
[C---:B-----5:R-:W-:Y:S02]  /*0160*/  IMAD.WIDE R10, R3.reuse, 0x4, R10 ;  /* 0x00000004030a7825 */ /* 0x060fe400078e020a */
[----:B------:R-:W3:Y:S02]  /*0170*/  LDG.E.64 R6, desc[UR4][R6.64] ;  /* 0x0000000406067981 */ /* 0x000ee4000c1e1b00 */
[----:B0-----:R-:W-:Y:S02]  /*0180*/  IMAD.WIDE R12, R3, 0x4, R12 ;  /* 0x00000004030c7825 */ /* 0x001fe400078e020c */
[----:B------:R-:W4:Y:S04]  /*0190*/  LDG.E.EL.64 R10, desc[UR4][R10.64] ;  /* 0x000000040a0a7981 */ /* 0x000f28000c2e1b00 */
[----:B------:R-:W4:Y:S01]  /*01a0*/  LDG.E.EL.64 R12, desc[UR4][R12.64] ;  /* 0x000000040c0c7981 */ /* 0x000f22000c2e1b00 */
[----:B------:R-:W-:Y:S01]  /*01b0*/  HFMA2.MMA R0, -RZ, RZ, 1.625, 0 ;  /* 0x3e800000ff007435 */ /* 0x000fe200000001ff */
[----:B------:R-:W-:Y:S01]  /*01c0*/  BSSY B0, `(.L_x_0) ;  /* 0x0000057000007945 */ /* 0x000fe20003800000 */
[----:B--2---:R-:W-:Y:S01]  /*01d0*/  FADD R4, R4, 9.9999997473787516356e-06 ;  /* 0x3727c5ac04047421 */ /* 0x004fe20000000000 */
[----:B------:R-:W-:-:S03]  /*01e0*/  FADD R5, R5, 9.9999997473787516356e-06 ;  /* 0x3727c5ac05057421 */ /* 0x000fc60000000000 */
[----:B------:R-:W0:Y:S08]  /*01f0*/  MUFU.SQRT R3, R4 ;  /* 0x0000000400037308 */ /* 0x000e300000002000 */
[----:B------:R-:W1:Y:S01]  /*0200*/  MUFU.SQRT R14, R5 ;  /* 0x00000005000e7308 */ /* 0x000e620000002000 */
[C---:B0-----:R-:W-:Y:S02]  /*0210*/  FSETP.GT.AND P0, PT, R3.reuse, 8.50705917302346158658e+37, PT ;  /* 0x7e8000000300780b */ /* 0x041fe40003f04000 */
[----:B------:R-:W-:-:S02]  /*0220*/  FSETP.GEU.AND P2, PT, R3, 1.175494350822287508e-38, PT ;  /* 0x008000000300780b */ /* 0x000fc40003f4e000 */
[C---:B-1----:R-:W-:Y:S02]  /*0230*/  FSETP.GT.AND P1, PT, R14.reuse, 8.50705917302346158658e+37, PT ;  /* 0x7e8000000e00780b */ /* 0x042fe40003f24000 */
[----:B------:R-:W-:-:S07]  /*0240*/  FSETP.GEU.AND P3, PT, R14, 1.175494350822287508e-38, PT ;  /* 0x008000000e00780b */ /* 0x000fce0003f6e000 */
[----:B------:R-:W-:-:S04]  /*0250*/  @P0 FMUL R3, R3, 0.25 ;  /* 0x3e80000003030820 */ /* 0x000fc80000400000 */
[----:B------:R-:W-:Y:S01]  /*0260*/  @!P2 FMUL R3, R3, 16777216 ;  /* 0x4b8000000303a820 */ /* 0x000fe20000400000 */
[----:B------:R-:W-:-:S04]  /*0270*/  @P1 FMUL R14, R14, 0.25 ;  /* 0x3e8000000e0e1820 */ /* 0x000fc80000400000 */
[----:B------:R-:W-:Y:S01]  /*0280*/  @!P3 FMUL R14, R14, 16777216 ;  /* 0x4b8000000e0eb820 */ /* 0x000fe20000400000 */
[----:B------:R-:W0:Y:S01]  /*0290*/  MUFU.RCP R3, R3 ;  /* 0x0000000300037308 */ /* 0x000e220000001000 */
[----:B------:R-:W-:-:S07]  /*02a0*/  FSEL R4, R0, 1, P0 ;  /* 0x3f80000000047808 */ /* 0x000fce0000000000 */
[----:B------:R-:W1:Y:S01]  /*02b0*/  MUFU.RCP R14, R14 ;  /* 0x0000000e000e7308 */ /* 0x000e620000001000 */
[----:B------:R-:W-:Y:S01]  /*02c0*/  FSEL R15, R0, 1, P1 ;  /* 0x3f800000000f7808 */ /* 0x000fe20000800000 */
[----:B------:R-:W-:Y:S01]  /*02d0*/  @!P2 FMUL R4, R4, 16777216 ;  /* 0x4b8000000404a820 */ /* 0x000fe20000400000 */
[----:B---3--:R-:W-:-:S03]  /*02e0*/  FADD R6, R6, -R8 ;  /* 0x8000000806067221 */ /* 0x008fc60000000000 */
[----:B------:R-:W-:Y:S01]  /*02f0*/  @!P3 FMUL R15, R15, 16777216 ;  /* 0x4b8000000f0fb820 */ /* 0x000fe20000400000 */
[----:B0-----:R-:W-:Y:S01]  /*0300*/  FMUL R5, R3, R4 ;  /* 0x0000000403057220 */ /* 0x001fe20000400000 */
[----:B------:R-:W-:-:S03]  /*0310*/  FADD R7, R7, -R9 ;  /* 0x8000000907077221 */ /* 0x000fc60000000000 */
[----:B------:R-:W-:Y:S01]  /*0320*/  FMUL R5, R6, R5 ;  /* 0x0000000506057220 */ /* 0x000fe20000400000 */
[----:B-1----:R-:W-:-:S03]  /*0330*/  FMUL R4, R14, R15 ;  /* 0x0000000f0e047220 */ /* 0x002fc60000400000 */
[----:B----4-:R-:W-:Y:S01]  /*0340*/  FFMA R10, R10, R5, R12 ;  /* 0x000000050a0a7223 */ /* 0x010fe2000000000c */
[----:B------:R-:W-:-:S03]  /*0350*/  FMUL R4, R7, R4 ;  /* 0x0000000407047220 */ /* 0x000fc60000400000 */
[----:B------:R-:W-:Y:S01]  /*0360*/  FMUL R5, R10, 1.4426950216293334961 ;  /* 0x3fb8aa3b0a057820 */ /* 0x000fe20000400000 */
[----:B------:R-:W-:-:S04]  /*0370*/  FFMA R11, R11, R4, R13 ;  /* 0x000000040b0b7223 */ /* 0x000fc8000000000d */
[----:B------:R-:W-:Y:S01]  /*0380*/  FMUL R7, R11, 1.4426950216293334961 ;  /* 0x3fb8aa3b0b077820 */ /* 0x000fe20000400000 */
[----:B------:R-:W-:-:S04]  /*0390*/  FSETP.GEU.AND P0, PT, R5, -126, PT ;  /* 0xc2fc00000500780b */ /* 0x000fc80003f0e000 */
[----:B------:R-:W-:-:S09]  /*03a0*/  FSETP.GEU.AND P1, PT, R7, -126, PT ;  /* 0xc2fc00000700780b */ /* 0x000fd20003f2e000 */
[----:B------:R-:W-:-:S04]  /*03b0*/  @!P0 FMUL R5, R5, 0.5 ;  /* 0x3f00000005058820 */ /* 0x000fc80000400000 */
[----:B------:R-:W-:Y:S01]  /*03c0*/  @!P1 FMUL R7, R7, 0.5 ;  /* 0x3f00000007079820 */ /* 0x000fe20000400000 */
[----:B------:R-:W0:Y:S08]  /*03d0*/  MUFU.EX2 R3, R5 ;  /* 0x0000000500037308 */ /* 0x000e300000000800 */
[----:B------:R-:W1:Y:S01]  /*03e0*/  MUFU.EX2 R4, R7 ;  /* 0x0000000700047308 */ /* 0x000e620000000800 */
[----:B0-----:R-:W-:-:S04]  /*03f0*/  @!P0 FMUL R3, R3, R3 ;  /* 0x0000000303038220 */ /* 0x001fc80000400000 */
[----:B------:R-:W-:Y:S01]  /*0400*/  FADD.FTZ.RZ R6, R3, 1 ;  /* 0x3f80000003067421 */ /* 0x000fe2000001c000 */
[----:B-1----:R-:W-:-:S04]  /*0410*/  @!P1 FMUL R4, R4, R4 ;  /* 0x0000000404049220 */ /* 0x002fc80000400000 */
[----:B------:R-:W-:Y:S01]  /*0420*/  IADD3 R6, R6, -0x3f400000, RZ ;  /* 0xc0c0000006067810 */ /* 0x000fe20007ffe0ff */
[----:B------:R-:W-:-:S03]  /*0430*/  FADD.FTZ.RZ R8, R4, 1 ;  /* 0x3f80000004087421 */ /* 0x000fc6000001c000 */
[----:B------:R-:W-:Y:S02]  /*0440*/  LOP3.LUT R6, R6, 0xff800000, RZ, 0xc0, !PT ;  /* 0xff80000006067812 */ /* 0x000fe400078ec0ff */
[----:B------:R-:W-:Y:S02]  /*0450*/  IADD3 R8, R8, -0x3f400000, RZ ;  /* 0xc0c0000008087810 */ /* 0x000fe40007ffe0ff */
[----:B------:R-:W-:Y:S02]  /*0460*/  IADD3 R9, -R6, 0x40800000, RZ ;  /* 0x4080000006097810 */ /* 0x000fe40007ffe1ff */
[----:B------:R-:W-:-:S04]  /*0470*/  LOP3.LUT R5, R8, 0xff800000, RZ, 0xc0, !PT ;  /* 0xff80000008057812 */ /* 0x000fc800078ec0ff */
[----:B------:R-:W-:Y:S01]  /*0480*/  IADD3 R13, -R5, 0x40800000, RZ ;  /* 0x40800000050d7810 */ /* 0x000fe20007ffe1ff */
[-C--:B------:R-:W-:Y:S01]  /*0490*/  FFMA.FTZ R7, R9, R0.reuse, -1 ;  /* 0xbf80000009077423 */ /* 0x080fe20000010000 */
[----:B------:R-:W-:Y:S02]  /*04a0*/  IADD3 R8, R3, -R6, RZ ;  /* 0x8000000603087210 */ /* 0x000fe40007ffe0ff */
[----:B------:R-:W-:Y:S01]  /*04b0*/  IADD3 R9, R4, -R5, RZ ;  /* 0x8000000504097210 */ /* 0x000fe20007ffe0ff */
[----:B------:R-:W-:Y:S01]  /*04c0*/  FFMA.FTZ R0, R13, R0, -1 ;  /* 0xbf8000000d007423 */ /* 0x000fe20000010000 */
[----:B------:R-:W-:Y:S01]  /*04d0*/  MOV R12, 0x3d39bf78 ;  /* 0x3d39bf78000c7802 */ /* 0x000fe20000000f00 */
[----:B------:R-:W-:Y:S02]  /*04e0*/  FADD R7, R8, R7 ;  /* 0x0000000708077221 */ /* 0x000fe40000000000 */
[----:B------:R-:W-:Y:S02]  /*04f0*/  FADD R0, R9, R0 ;  /* 0x0000000009007221 */ /* 0x000fe40000000000 */
[----:B------:R-:W-:-:S02]  /*0500*/  FFMA.FTZ R8, R7, -R12, 0.10546888411045074463 ;  /* 0x3dd8001207087423 */ /* 0x000fc4000001080c */
[C---:B------:R-:W-:Y:S02]  /*0510*/  FFMA.FTZ R9, R0.reuse, -R12, 0.10546888411045074463 ;  /* 0x3dd8001200097423 */ /* 0x040fe4000001080c */
[C---:B------:R-:W-:Y:S02]  /*0520*/  FFMA.FTZ R8, R7.reuse, R8, -0.13229703903198242188 ;  /* 0xbe0778e007087423 */ /* 0x040fe40000010008 */
[C---:B------:R-:W-:Y:S02]  /*0530*/  FFMA.FTZ R9, R0.reuse, R9, -0.13229703903198242188 ;  /* 0xbe0778e000097423 */ /* 0x040fe40000010009 */
[C---:B------:R-:W-:Y:S02]  /*0540*/  FFMA.FTZ R8, R7.reuse, R8, 0.14491446316242218018 ;  /* 0x3e14647507087423 */ /* 0x040fe40000010008 */
[----:B------:R-:W-:Y:S02]  /*0550*/  FFMA.FTZ R9, R0, R9, 0.14491446316242218018 ;  /* 0x3e14647500097423 */ /* 0x000fe40000010009 */
[----:B------:R-:W-:-:S02]  /*0560*/  FFMA.FTZ R8, R7, R8, -0.16641564667224884033 ;  /* 0xbe2a68dd07087423 */ /* 0x000fc40000010008 */
[C---:B------:R-:W-:Y:S02]  /*0570*/  FFMA.FTZ R9, R0.reuse, R9, -0.16641564667224884033 ;  /* 0xbe2a68dd00097423 */ /* 0x040fe40000010009 */
[C---:B------:R-:W-:Y:S02]  /*0580*/  FFMA.FTZ R8, R7.reuse, R8, 0.19988867640495300293 ;  /* 0x3e4caf9e07087423 */ /* 0x040fe40000010008 */
[C---:B------:R-:W-:Y:S02]  /*0590*/  FFMA.FTZ R9, R0.reuse, R9, 0.19988867640495300293 ;  /* 0x3e4caf9e00097423 */ /* 0x040fe40000010009 */
[----:B------:R-:W-:Y:S02]  /*05a0*/  FFMA.FTZ R8, R7, R8, -0.25000196695327758789 ;  /* 0xbe80004207087423 */ /* 0x000fe40000010008 */
[----:B------:R-:W-:Y:S01]  /*05b0*/  FFMA.FTZ R9, R0, R9, -0.25000196695327758789 ;  /* 0xbe80004200097423 */ /* 0x000fe20000010009 */
[----:B------:R-:W-:Y:S01]  /*05c0*/  ISETP.GE.U32.AND P2, PT, R3, 0x7f800000, PT ;  /* 0x7f8000000300780c */ /* 0x000fe20003f46070 */
[----:B------:R-:W-:-:S02]  /*05d0*/  FFMA.FTZ R8, R7, R8, 0.33333510160446166992 ;  /* 0x3eaaaae607087423 */ /* 0x000fc40000010008 */
[C---:B------:R-:W-:Y:S02]  /*05e0*/  FFMA.FTZ R9, R0.reuse, R9, 0.33333510160446166992 ;  /* 0x3eaaaae600097423 */ /* 0x040fe40000010009 */
[C---:B------:R-:W-:Y:S02]  /*05f0*/  FFMA.FTZ R8, R7.reuse, R8, -0.5 ;  /* 0xbf00000007087423 */ /* 0x040fe40000010008 */
[C---:B------:R-:W-:Y:S01]  /*0600*/  FFMA.FTZ R9, R0.reuse, R9, -0.5 ;  /* 0xbf00000000097423 */ /* 0x040fe20000010009 */
[----:B------:R-:W-:Y:S01]  /*0610*/  I2FP.F32.S32 R5, R5 ;  /* 0x0000000500057245 */ /* 0x000fe20000201400 */
[C---:B------:R-:W-:Y:S01]  /*0620*/  FMUL R8, R7.reuse, R8 ;  /* 0x0000000807087220 */ /* 0x040fe20000400000 */
[----:B------:R-:W-:Y:S01]  /*0630*/  I2FP.F32.S32 R6, R6 ;  /* 0x0000000600067245 */ /* 0x000fe20000201400 */
[C---:B------:R-:W-:Y:S02]  /*0640*/  FMUL R9, R0.reuse, R9 ;  /* 0x0000000900097220 */ /* 0x040fe40000400000 */
[----:B------:R-:W-:Y:S01]  /*0650*/  FFMA.FTZ R7, R7, R8, R7 ;  /* 0x0000000807077223 */ /* 0x000fe20000010007 */
[----:B------:R-:W-:Y:S01]  /*0660*/  FMUL R5, R5, 1.1920928955078125e-07 ;  /* 0x3400000005057820 */ /* 0x000fe20000400000 */
[----:B------:R-:W-:Y:S01]  /*0670*/  FFMA.FTZ R0, R0, R9, R0 ;  /* 0x0000000900007223 */ /* 0x000fe20000010000 */
[----:B------:R-:W-:Y:S01]  /*0680*/  FMUL R6, R6, 1.1920928955078125e-07 ;  /* 0x3400000006067820 */ /* 0x000fe20000400000 */
[----:B------:R-:W-:-:S02]  /*0690*/  FSETP.GT.AND P0, PT, R10, 20, PT ;  /* 0x41a000000a00780b */ /* 0x000fc40003f04000 */
[----:B------:R-:W-:Y:S01]  /*06a0*/  ISETP.GE.U32.AND P1, PT, R4, 0x7f800000, PT ;  /* 0x7f8000000400780c */ /* 0x000fe20003f26070 */
[----:B------:R-:W-:Y:S01]  /*06b0*/  FFMA.FTZ R0, R5, 0.69314718246459960938, R0 ;  /* 0x3f31721805007823 */ /* 0x000fe20000010000 */
[----:B------:R-:W-:Y:S01]  /*06c0*/  FFMA.FTZ R7, R6, 0.69314718246459960938, R7 ;  /* 0x3f31721806077823 */ /* 0x000fe20000010007 */
[----:B------:R-:W-:Y:S10]  /*06d0*/  @!P2 BRA `(.L_x_1) ;  /* 0x000000000014a947 */ /* 0x000ff40003800000 */
[C---:B------:R-:W-:Y:S02]  /*06e0*/  ISETP.GE.AND P2, PT, R3.reuse, -0x407fffff, PT ;  /* 0xbf8000010300780c */ /* 0x040fe40003f46270 */
[----:B------:R-:W-:-:S11]  /*06f0*/  FSETP.NEU.AND P3, PT, R3, RZ, PT ;  /* 0x000000ff0300720b */ /* 0x000fd60003f6d000 */
[----:B------:R-:W-:-:S05]  /*0700*/  @P2 MOV R6, 0x7f800000 ;  /* 0x7f80000000062802 */ /* 0x000fca0000000f00 */
[----:B------:R-:W-:-:S05]  /*0710*/  @P2 FFMA.FTZ R7, R3, R6, +INF ;  /* 0x7f80000003072423 */ /* 0x000fca0000010006 */
[----:B------:R-:W-:-:S07]  /*0720*/  FSEL R7, R7, -RZ, P3 ;  /* 0x800000ff07077208 */ /* 0x000fce0001800000 */
.L_x_1:
[----:B------:R-:W-:Y:S05]  /*0730*/  BSYNC B0 ;  /* 0x0000000000007941 */ /* 0x000fea0003800000 */
.L_x_0:
[----:B------:R-:W-:Y:S04]  /*0740*/  BSSY B0, `(.L_x_2) ;  /* 0x0000007000007945 */ /* 0x000fe80003800000 */
[----:B------:R-:W-:Y:S05]  /*0750*/  @!P1 BRA `(.L_x_3) ;  /* 0x0000000000149947 */ /* 0x000fea0003800000 */
[C---:B------:R-:W-:Y:S02]  /*0760*/  ISETP.GE.AND P1, PT, R4.reuse, -0x407fffff, PT ;  /* 0xbf8000010400780c */ /* 0x040fe40003f26270 */
[----:B------:R-:W-:-:S11]  /*0770*/  FSETP.NEU.AND P2, PT, R4, RZ, PT ;  /* 0x000000ff0400720b */ /* 0x000fd60003f4d000 */
[----:B------:R-:W-:-:S05]  /*0780*/  @P1 MOV R3, 0x7f800000 ;  /* 0x7f80000000031802 */ /* 0x000fca0000000f00 */
[----:B------:R-:W-:-:S05]  /*0790*/  @P1 FFMA.FTZ R0, R4, R3, +INF ;  /* 0x7f80000004001423 */ /* 0x000fca0000010003 */
[----:B------:R-:W-:-:S07]  /*07a0*/  FSEL R0, R0, -RZ, P2 ;  /* 0x800000ff00007208 */ /* 0x000fce0001000000 */
.L_x_3:
[----:B------:R-:W-:Y:S05]  /*07b0*/  BSYNC B0 ;  /* 0x0000000000007941 */ /* 0x000fea0003800000 */
.L_x_2:
[----:B------:R-:W-:Y:S01]  /*07c0*/  FSEL R7, R10, R7, P0 ;  /* 0x000000070a077208 */ /* 0x000fe20000000000 */
[----:B------:R-:W-:Y:S01]  /*07d0*/  BSSY B0, `(.L_x_4) ;  /* 0x0000017000007945 */ /* 0x000fe20003800000 */
[----:B------:R-:W-:-:S03]  /*07e0*/  FSETP.GT.AND P0, PT, R11, 20, PT ;  /* 0x41a000000b00780b */ /* 0x000fc60003f04000 */
[----:B------:R-:W-:Y:S01]  /*07f0*/  FADD.FTZ R6, |R7|, -RZ ;  /* 0x800000ff07067221 */ /* 0x000fe20000010200 */
[----:B------:R-:W-:-:S04]  /*0800*/  FSEL R3, R11, R0, P0 ;  /* 0x000000000b037208 */ /* 0x000fc80000000000 */
[----:B------:R-:W-:-:S13]  /*0810*/  FSETP.GE.AND P1, PT, R6, 0.60000002384185791016, PT ;  /* 0x3f19999a0600780b */ /* 0x000fda0003f26000 */
[----:B------:R-:W-:Y:S05]  /*0820*/  @!P1 BRA `(.L_x_5) ;  /* 0x0000000000289947 */ /* 0x000fea0003800000 */
[C---:B------:R-:W-:Y:S01]  /*0830*/  FMUL R0, R6.reuse, 2.8853900432586669922 ;  /* 0x4038aa3b06007820 */ /* 0x040fe20000400000 */
[----:B------:R-:W-:Y:S01]  /*0840*/  HFMA2.MMA R5, -RZ, RZ, 1.875, 0 ;  /* 0x3f800000ff057435 */ /* 0x000fe200000001ff */
[----:B------:R-:W-:-:S04]  /*0850*/  FSETP.GE.AND P0, PT, R6, 9.010913848876953125, PT ;  /* 0x41102cb40600780b */ /* 0x000fc80003f06000 */
[----:B------:R-:W0:Y:S02]  /*0860*/  MUFU.EX2 R0, R0 ;  /* 0x0000000000007308 */ /* 0x000e240000000800 */
[----:B0-----:R-:W-:-:S06]  /*0870*/  FADD R4, R0, 1 ;  /* 0x3f80000000047421 */ /* 0x001fcc0000000000 */
[----:B------:R-:W0:Y:S02]  /*0880*/  MUFU.RCP R4, R4 ;  /* 0x0000000400047308 */ /* 0x000e240000001000 */
[----:B0-----:R-:W-:-:S05]  /*0890*/  FFMA.FTZ R5, R4, -2, R5 ;  /* 0xc000000004057823 */ /* 0x001fca0000010005 */
[----:B------:R-:W-:-:S04]  /*08a0*/  FSEL R5, R5, 1, !P0 ;  /* 0x3f80000005057808 */ /* 0x000fc80004000000 */
[----:B------:R-:W-:Y:S01]  /*08b0*/  LOP3.LUT R5, R5, 0x80000000, R7, 0xf8, !PT ;  /* 0x8000000005057812 */ /* 0x000fe200078ef807 */
[----:B------:R-:W-:Y:S06]  /*08c0*/  BRA `(.L_x_6) ;  /* 0x00000000001c7947 */ /* 0x000fec0003800000 */
.L_x_5:
[----:B------:R-:W-:Y:S01]  /*08d0*/  MOV R0, 0x3c80f082 ;  /* 0x3c80f08200007802 */ /* 0x000fe20000000f00 */
[----:B------:R-:W-:-:S04]  /*08e0*/  FMUL R5, R7, R7 ;  /* 0x0000000707057220 */ /* 0x000fc80000400000 */
[----:B------:R-:W-:-:S04]  /*08f0*/  FFMA.FTZ R0, R5, R0, -0.052303962409496307373 ;  /* 0xbd563cae05007423 */ /* 0x000fc80000010000 */
[----:B------:R-:W-:-:S04]  /*0900*/  FFMA.FTZ R0, R5, R0, 0.1331529766321182251 ;  /* 0x3e08594105007423 */ /* 0x000fc80000010000 */
[----:B------:R-:W-:-:S04]  /*0910*/  FFMA.FTZ R0, R5, R0, -0.33332768082618713379 ;  /* 0xbeaaa9ed05007423 */ /* 0x000fc80000010000 */
[----:B------:R-:W-:-:S04]  /*0920*/  FFMA.FTZ R0, R5, R0, RZ ;  /* 0x0000000005007223 */ /* 0x000fc800000100ff */
[----:B------:R-:W-:-:S07]  /*0930*/  FFMA.FTZ R5, R7, R0, R7 ;  /* 0x0000000007057223 */ /* 0x000fce0000010007 */
.L_x_6:
[----:B------:R-:W-:Y:S05]  /*0940*/  BSYNC B0 ;  /* 0x0000000000007941 */ /* 0x000fea0003800000 */
.L_x_4:
[----:B------:R-:W-:Y:S01]  /*0950*/  FADD.FTZ R8, |R3|, -RZ ;  /* 0x800000ff03087221 */ /* 0x000fe20000010200 */
[----:B------:R-:W-:Y:S01]  /*0960*/  BSSY B0, `(.L_x_7) ;  /* 0x0000015000007945 */ /* 0x000fe20003800000 */
[----:B------:R-:W-:-:S03]  /*0970*/  SHF.R.S32.HI R9, RZ, 0x1f, R2 ;  /* 0x0000001fff097819 */ /* 0x000fc60000011402 */
        /* <DEDUP_REMOVED lines=12> */
.L_x_8:
[----:B------:R-:W-:Y:S01]  /*0a40*/  MOV R0, 0x3c80f082 ;  /* 0x3c80f08200007802 */ /* 0x000fe20000000f00 */
[----:B------:R-:W-:-:S04]  /*0a50*/  FMUL R7, R3, R3 ;  /* 0x0000000303077220 */ /* 0x000fc80000400000 */
[----:B------:R-:W-:-:S04]  /*0a60*/  FFMA.FTZ R0, R7, R0, -0.052303962409496307373 ;  /* 0xbd563cae07007423 */ /* 0x000fc80000010000 */
[----:B------:R-:W-:-:S04]  /*0a70*/  FFMA.FTZ R0, R7, R0, 0.1331529766321182251 ;  /* 0x3e08594107007423 */ /* 0x000fc80000010000 */
[----:B------:R-:W-:-:S04]  /*0a80*/  FFMA.FTZ R0, R7, R0, -0.33332768082618713379 ;  /* 0xbeaaa9ed07007423 */ /* 0x000fc80000010000 */
[----:B------:R-:W-:-:S04]  /*0a90*/  FFMA.FTZ R0, R7, R0, RZ ;  /* 0x0000000007007223 */ /* 0x000fc800000100ff */
[----:B------:R-:W-:-:S07]  /*0aa0*/  FFMA.FTZ R0, R3, R0, R3 ;  /* 0x0000000003007223 */ /* 0x000fce0000010003 */
.L_x_9:
[----:B------:R-:W-:Y:S05]  /*0ab0*/  BSYNC B0 ;  /* 0x0000000000007941 */ /* 0x000fea0003800000 */
.L_x_7:
[----:B------:R-:W-:Y:S01]  /*0ac0*/  ULDC.64 UR6, c[0x0][0x210] ;  /* 0x0000840000067ab9 */ /* 0x000fe20000000a00 */
[----:B------:R-:W-:Y:S01]  /*0ad0*/  FMUL R10, R10, R5 ;  /* 0x000000050a0a7220 */ /* 0x000fe20000400000 */
[----:B------:R-:W-:Y:S01]  /*0ae0*/  LEA R4, P0, R2, UR6, 0x2 ;  /* 0x0000000602047c11 */ /* 0x000fe2000f8010ff */
[----:B------:R-:W-:-:S03]  /*0af0*/  FMUL R11, R11, R0 ;  /* 0x000000000b0b7220 */ /* 0x000fc60000400000 */
[----:B------:R-:W-:-:S05]  /*0b00*/  LEA.HI.X R5, R2, UR7, R9, 0x2, P0 ;  /* 0x0000000702057c11 */ /* 0x000fca00080f1409 */
[----:B------:R-:W-:Y:S01]  /*0b10*/  STG.E.64 desc[UR4][R4.64], R10 ;  /* 0x0000000a04007986 */ /* 0x000fe2000c101b04 */
[----:B------:R-:W-:Y:S05]  /*0b20*/  EXIT ;  /* 0x000000000000794d */ /* 0x000fea0003800000 */
.L_x_10:
[----:B------:R-:W-:-:S00]  /*0b30*/  BRA `(.L_x_10) ;  /* 0xfffffffc00fc7947 */ /* 0x000fc0000383ffff */
[----:B------:R-:W-:-:S00]  /*0b40*/  NOP ;  /* 0x0000000000007918 */ /* 0x000fc00000000000 */
        /* <DEDUP_REMOVED lines=11> */
.L_x_11:


//--------------------- .nv.global.init           --------------------------
	.section	.nv.global.init,"aw",@progbits
.nv.global.init:
	.type		_$_str,@object
	.size		_$_str,(_$_str_$_2 - _$_str)
_$_str:
        /*0000*/ 	.byte	0x5f, 0x5f, 0x43, 0x55, 0x44, 0x41, 0x5f, 0x46, 0x54, 0x5a, 0x00
	.type		_$_str_$_2,@object
	.size		_$_str_$_2,(.L_1 - _$_str_$_2)
_$_str_$_2:
        /*000b*/ 	.byte	0x5f, 0x5f, 0x43, 0x55, 0x44, 0x41, 0x5f, 0x50, 0x52, 0x45, 0x43, 0x5f, 0x53, 0x51, 0x52, 0x54
        /*001b*/ 	.byte	0x00
.L_1:


//--------------------- .nv.constant0.triton_poi_fused__native_batch_norm_legit_no_training_mul_softplus_tanh_3 --------------------------
	.section	.nv.constant0.triton_poi_fused__native_batch_norm_legit_no_training_mul_softplus_tanh_3,"a",@progbits
	.sectionflags	@""
	.align	4
.nv.constant0.triton_poi_fused__native_batch_norm_legit_no_training_mul_softplus_tanh_3:
	.zero		580
